//
// Generated by NVIDIA NVVM Compiler
//
// Compiler Build ID: CL-36424714
// Cuda compilation tools, release 13.0, V13.0.88
// Based on NVVM 20.0.0
//

.version 9.0
.target sm_100
.address_size 64

	// .globl	_Z20matrix_encode_kernelPKcmPhm
.extern .shared .align 16 .b8 sh[];

.visible .entry _Z20matrix_encode_kernelPKcmPhm(
	.param .u64 .ptr .align 1 _Z20matrix_encode_kernelPKcmPhm_param_0,
	.param .u64 _Z20matrix_encode_kernelPKcmPhm_param_1,
	.param .u64 .ptr .align 1 _Z20matrix_encode_kernelPKcmPhm_param_2,
	.param .u64 _Z20matrix_encode_kernelPKcmPhm_param_3
)
{
	.reg .pred 	%p<5>;
	.reg .b16 	%rs<6>;
	.reg .b32 	%r<16>;
	.reg .b64 	%rd<11>;

	ld.param.u64 	%rd2, [_Z20matrix_encode_kernelPKcmPhm_param_0];
	ld.param.u64 	%rd3, [_Z20matrix_encode_kernelPKcmPhm_param_1];
	ld.param.u64 	%rd4, [_Z20matrix_encode_kernelPKcmPhm_param_2];
	ld.param.u64 	%rd5, [_Z20matrix_encode_kernelPKcmPhm_param_3];
	mov.u32 	%r4, %tid.x;
	mov.u32 	%r5, %ntid.x;
	mov.u32 	%r6, %ctaid.x;
	mad.lo.s32 	%r1, %r5, %r6, %r4;
	mov.u32 	%r7, %tid.y;
	mov.u32 	%r8, %ntid.y;
	mov.u32 	%r9, %ctaid.y;
	mad.lo.s32 	%r10, %r8, %r9, %r7;
	mov.u32 	%r3, %ctaid.z;
	max.u32 	%r11, %r1, %r10;
	setp.gt.u32 	%p1, %r11, 127;
	cvt.u64.u32 	%rd6, %r3;
	setp.le.u64 	%p2, %rd5, %rd6;
	or.pred  	%p3, %p1, %p2;
	@%p3 bra 	$L__BB0_4;
	shl.b32 	%r12, %r3, 14;
	shl.b32 	%r13, %r10, 7;
	add.s32 	%r14, %r1, %r12;
	add.s32 	%r15, %r14, %r13;
	cvt.u64.u32 	%rd1, %r15;
	setp.le.u64 	%p4, %rd3, %rd1;
	mov.b16 	%rs5, 0;
	@%p4 bra 	$L__BB0_3;
	cvta.to.global.u64 	%rd7, %rd2;
	add.s64 	%rd8, %rd7, %rd1;
	ld.global.nc.u8 	%rs4, [%rd8];
	cvt.u16.u8 	%rs5, %rs4;
$L__BB0_3:
	cvta.to.global.u64 	%rd9, %rd4;
	add.s64 	%rd10, %rd9, %rd1;
	st.global.u8 	[%rd10], %rs5;
$L__BB0_4:
	ret;

}
	// .globl	_Z15compress_kernelPKhmPhPm
.visible .entry _Z15compress_kernelPKhmPhPm(
	.param .u64 .ptr .align 1 _Z15compress_kernelPKhmPhPm_param_0,
	.param .u64 _Z15compress_kernelPKhmPhPm_param_1,
	.param .u64 .ptr .align 1 _Z15compress_kernelPKhmPhPm_param_2,
	.param .u64 .ptr .align 1 _Z15compress_kernelPKhmPhPm_param_3
)
{
	.reg .pred 	%p<24>;
	.reg .b16 	%rs<42>;
	.reg .b32 	%r<23>;
	.reg .b64 	%rd<35>;

	ld.param.u64 	%rd13, [_Z15compress_kernelPKhmPhPm_param_0];
	ld.param.u64 	%rd14, [_Z15compress_kernelPKhmPhPm_param_1];
	ld.param.u64 	%rd15, [_Z15compress_kernelPKhmPhPm_param_2];
	ld.param.u64 	%rd16, [_Z15compress_kernelPKhmPhPm_param_3];
	mov.u32 	%r1, %tid.x;
	mov.u32 	%r2, %ntid.x;
	mov.u32 	%r9, %ctaid.x;
	mul.lo.s32 	%r3, %r2, %r9;
	add.s32 	%r10, %r3, %r1;
	cvt.u64.u32 	%rd1, %r10;
	setp.le.u64 	%p2, %rd14, %rd1;
	@%p2 bra 	$L__BB1_2;
	cvta.to.global.u64 	%rd17, %rd13;
	add.s64 	%rd18, %rd17, %rd1;
	ld.global.nc.u8 	%rs16, [%rd18];
	cvt.u16.u8 	%rs17, %rs16;
	mov.u32 	%r11, sh;
	add.s32 	%r12, %r11, %r1;
	st.shared.u8 	[%r12], %rs17;
$L__BB1_2:
	bar.sync 	0;
	setp.ne.s32 	%p3, %r1, 0;
	@%p3 bra 	$L__BB1_21;
	setp.gt.u32 	%p4, %r2, 1;
	add.s32 	%r4, %r3, 1;
	cvt.u64.u32 	%rd20, %r4;
	setp.gt.u64 	%p5, %rd14, %rd20;
	and.pred  	%p1, %p4, %p5;
	mov.b64 	%rd31, 3;
	ld.shared.u8 	%rs38, [sh];
	not.pred 	%p6, %p1;
	@%p6 bra 	$L__BB1_10;
	mov.b16 	%rs32, 1;
	mov.b64 	%rd29, 0;
	mov.b32 	%r21, 1;
	mov.u32 	%r14, sh;
	mov.u16 	%rs33, %rs38;
$L__BB1_5:
	add.s32 	%r15, %r14, %r21;
	ld.shared.u8 	%rs4, [%r15];
	setp.ne.s16 	%p7, %rs4, %rs33;
	setp.eq.s16 	%p8, %rs32, -1;
	or.pred  	%p9, %p7, %p8;
	@%p9 bra 	$L__BB1_7;
	add.s16 	%rs32, %rs32, 1;
	bra.uni 	$L__BB1_8;
$L__BB1_7:
	setp.gt.u16 	%p10, %rs32, 255;
	selp.b64 	%rd22, 4, 3, %p10;
	add.s64 	%rd29, %rd22, %rd29;
	mov.b16 	%rs32, 1;
	mov.u16 	%rs33, %rs4;
$L__BB1_8:
	add.s32 	%r6, %r21, 1;
	setp.lt.u32 	%p11, %r6, %r2;
	add.s32 	%r16, %r4, %r21;
	cvt.u64.u32 	%rd23, %r16;
	setp.gt.u64 	%p12, %rd14, %rd23;
	and.pred  	%p13, %p11, %p12;
	mov.u32 	%r21, %r6;
	@%p13 bra 	$L__BB1_5;
	setp.gt.u16 	%p14, %rs32, 255;
	selp.b64 	%rd24, 4, 3, %p14;
	add.s64 	%rd31, %rd24, %rd29;
$L__BB1_10:
	cvta.to.global.u64 	%rd25, %rd16;
	atom.global.add.u64 	%rd26, [%rd25], %rd31;
	cvta.to.global.u64 	%rd27, %rd15;
	add.s64 	%rd33, %rd27, %rd26;
	mov.b16 	%rs39, 1;
	@%p6 bra 	$L__BB1_18;
	mov.b16 	%rs39, 1;
	mov.b32 	%r22, 1;
	mov.u32 	%r18, sh;
$L__BB1_12:
	mov.u32 	%r7, %r22;
	add.s32 	%r19, %r18, %r7;
	ld.shared.u8 	%rs10, [%r19];
	setp.ne.s16 	%p16, %rs10, %rs38;
	setp.eq.s16 	%p17, %rs39, -1;
	or.pred  	%p18, %p16, %p17;
	@%p18 bra 	$L__BB1_14;
	add.s16 	%rs39, %rs39, 1;
	bra.uni 	$L__BB1_17;
$L__BB1_14:
	st.global.u8 	[%rd33], %rs38;
	setp.lt.u16 	%p19, %rs39, 256;
	@%p19 bra 	$L__BB1_16;
	mov.b16 	%rs27, 3;
	st.global.u8 	[%rd33+1], %rs27;
	shr.u16 	%rs28, %rs39, 8;
	st.global.u8 	[%rd33+2], %rs28;
	add.s64 	%rd9, %rd33, 4;
	st.global.u8 	[%rd33+3], %rs39;
	mov.b16 	%rs39, 1;
	mov.u64 	%rd33, %rd9;
	mov.u16 	%rs38, %rs10;
	bra.uni 	$L__BB1_17;
$L__BB1_16:
	mov.b16 	%rs25, 0;
	st.global.u8 	[%rd33+1], %rs25;
	add.s64 	%rd10, %rd33, 3;
	st.global.u8 	[%rd33+2], %rs39;
	mov.b16 	%rs39, 1;
	mov.u64 	%rd33, %rd10;
	mov.u16 	%rs38, %rs10;
$L__BB1_17:
	add.s32 	%r22, %r7, 1;
	setp.lt.u32 	%p20, %r22, %r2;
	add.s32 	%r20, %r4, %r7;
	cvt.u64.u32 	%rd28, %r20;
	setp.gt.u64 	%p21, %rd14, %rd28;
	and.pred  	%p22, %p20, %p21;
	@%p22 bra 	$L__BB1_12;
$L__BB1_18:
	st.global.u8 	[%rd33], %rs38;
	setp.lt.u16 	%p23, %rs39, 256;
	@%p23 bra 	$L__BB1_20;
	mov.b16 	%rs30, 3;
	st.global.u8 	[%rd33+1], %rs30;
	shr.u16 	%rs31, %rs39, 8;
	st.global.u8 	[%rd33+2], %rs31;
	st.global.u8 	[%rd33+3], %rs39;
	bra.uni 	$L__BB1_21;
$L__BB1_20:
	mov.b16 	%rs29, 0;
	st.global.u8 	[%rd33+1], %rs29;
	st.global.u8 	[%rd33+2], %rs39;
$L__BB1_21:
	ret;

}


// ===== COMPILED SASS (sm_100) =====

	.target	sm_100

	.elftype	@"ET_EXEC"


//--------------------- .note.nv.tkinfo           --------------------------
	.section	.note.nv.tkinfo,"",@"SHT_NOTE"
	.sectionflags	@"SHF_NOTE_NV_TKINFO"
	.tkinfo
        /*0018*/ 	.word	0x00000002
        /*0030*/ 	.string	""
        /*0030*/ 	.string	"ptxas"
        /*0030*/ 	.string	"Cuda compilation tools, release 13.0, V13.0.88"
        /*0030*/ 	.string	"Build cuda_13.0.r13.0/compiler.36424714_0"
        /*0030*/ 	.string	"-arch sm_100 -m 64 "



//--------------------- .note.nv.cuinfo           --------------------------
	.section	.note.nv.cuinfo,"",@"SHT_NOTE"
	.sectionflags	@"SHF_NOTE_NV_CUINFO"
        /*0018*/ 	.short	0x0002
        /*001a*/ 	.short	0x0064
        /*001c*/ 	.short	0x0082
	.zero		2


//--------------------- .nv.info                  --------------------------
	.section	.nv.info,"",@"SHT_CUDA_INFO"
	.align	4


	//----- nvinfo : EIATTR_REGCOUNT
	.align		4
        /*0000*/ 	.byte	0x04, 0x2f
        /*0002*/ 	.short	(.L_1 - .L_0)
	.align		4
.L_0:
        /*0004*/ 	.word	index@(_Z20matrix_encode_kernelPKcmPhm)
        /*0008*/ 	.word	0x0000000a


	//----- nvinfo : EIATTR_FRAME_SIZE
	.align		4
.L_1:
        /*000c*/ 	.byte	0x04, 0x11
        /*000e*/ 	.short	(.L_3 - .L_2)
	.align		4
.L_2:
        /*0010*/ 	.word	index@(_Z20matrix_encode_kernelPKcmPhm)
        /*0014*/ 	.word	0x00000000


	//----- nvinfo : EIATTR_REGCOUNT
	.align		4
.L_3:
        /*0018*/ 	.byte	0x04, 0x2f
        /*001a*/ 	.short	(.L_5 - .L_4)
	.align		4
.L_4:
        /*001c*/ 	.word	index@(_Z15compress_kernelPKhmPhPm)
        /*0020*/ 	.word	0x0000000e


	//----- nvinfo : EIATTR_FRAME_SIZE
	.align		4
.L_5:
        /*0024*/ 	.byte	0x04, 0x11
        /*0026*/ 	.short	(.L_7 - .L_6)
	.align		4
.L_6:
        /*0028*/ 	.word	index@(_Z15compress_kernelPKhmPhPm)
        /*002c*/ 	.word	0x00000000


	//----- nvinfo : EIATTR_MIN_STACK_SIZE
	.align		4
.L_7:
        /*0030*/ 	.byte	0x04, 0x12
        /*0032*/ 	.short	(.L_9 - .L_8)
	.align		4
.L_8:
        /*0034*/ 	.word	index@(_Z15compress_kernelPKhmPhPm)
        /*0038*/ 	.word	0x00000000


	//----- nvinfo : EIATTR_MIN_STACK_SIZE
	.align		4
.L_9:
        /*003c*/ 	.byte	0x04, 0x12
        /*003e*/ 	.short	(.L_11 - .L_10)
	.align		4
.L_10:
        /*0040*/ 	.word	index@(_Z20matrix_encode_kernelPKcmPhm)
        /*0044*/ 	.word	0x00000000
.L_11:


//--------------------- .nv.compat                --------------------------
	.section	.nv.compat,"",@"SHT_CUDA_COMPAT_INFO"
	.align	4
        /*0000*/ 	.byte	0x02, 0x09, 0x00, 0x00, 0x02, 0x02, 0x01, 0x00, 0x02, 0x05, 0x05, 0x00, 0x03, 0x07, 0x01, 0x01
        /*0010*/ 	.byte	0x02, 0x03, 0x00, 0x00, 0x02, 0x06, 0x01, 0x00, 0x04, 0x0b, 0x08, 0x00, 0x09, 0x00, 0x00, 0x00
        /*0020*/ 	.byte	0x00, 0x00, 0x00, 0x00


//--------------------- .nv.info._Z15compress_kernelPKhmPhPm --------------------------
	.section	.nv.info._Z15compress_kernelPKhmPhPm,"",@"SHT_CUDA_INFO"
	.sectionflags	@""
	.align	4


	//----- nvinfo : EIATTR_CUDA_API_VERSION
	.align		4
        /*0000*/ 	.byte	0x04, 0x37
        /*0002*/ 	.short	(.L_13 - .L_12)
.L_12:
        /*0004*/ 	.word	0x00000082


	//----- nvinfo : EIATTR_KPARAM_INFO
	.align		4
.L_13:
        /*0008*/ 	.byte	0x04, 0x17
        /*000a*/ 	.short	(.L_15 - .L_14)
.L_14:
        /*000c*/ 	.word	0x00000000
        /*0010*/ 	.short	0x0003
        /*0012*/ 	.short	0x0018
        /*0014*/ 	.byte	0x00, 0xf5, 0x21, 0x00


	//----- nvinfo : EIATTR_KPARAM_INFO
	.align		4
.L_15:
        /*0018*/ 	.byte	0x04, 0x17
        /*001a*/ 	.short	(.L_17 - .L_16)
.L_16:
        /*001c*/ 	.word	0x00000000
        /*0020*/ 	.short	0x0002
        /*0022*/ 	.short	0x0010
        /*0024*/ 	.byte	0x00, 0xf5, 0x21, 0x00


	//----- nvinfo : EIATTR_KPARAM_INFO
	.align		4
.L_17:
        /*0028*/ 	.byte	0x04, 0x17
        /*002a*/ 	.short	(.L_19 - .L_18)
.L_18:
        /*002c*/ 	.word	0x00000000
        /*0030*/ 	.short	0x0001
        /*0032*/ 	.short	0x0008
        /*0034*/ 	.byte	0x00, 0xf0, 0x21, 0x00


	//----- nvinfo : EIATTR_KPARAM_INFO
	.align		4
.L_19:
        /*0038*/ 	.byte	0x04, 0x17
        /*003a*/ 	.short	(.L_21 - .L_20)
.L_20:
        /*003c*/ 	.word	0x00000000
        /*0040*/ 	.short	0x0000
        /*0042*/ 	.short	0x0000
        /*0044*/ 	.byte	0x00, 0xf5, 0x21, 0x00


	//----- nvinfo : EIATTR_SPARSE_MMA_MASK
	.align		4
.L_21:
        /*0048*/ 	.byte	0x03, 0x50
        /*004a*/ 	.short	0x0000


	//----- nvinfo : EIATTR_MAXREG_COUNT
	.align		4
        /*004c*/ 	.byte	0x03, 0x1b
        /*004e*/ 	.short	0x00ff


	//----- nvinfo : EIATTR_NUM_BARRIERS
	.align		4
        /*0050*/ 	.byte	0x02, 0x4c
        /*0052*/ 	.byte	0x01
	.zero		1


	//----- nvinfo : EIATTR_MERCURY_ISA_VERSION
	.align		4
        /*0054*/ 	.byte	0x03, 0x5f
        /*0056*/ 	.short	0x0101


	//----- nvinfo : EIATTR_VRC_CTA_INIT_COUNT
	.align		4
        /*0058*/ 	.byte	0x02, 0x4a
	.zero		1
	.zero		1


	//----- nvinfo : EIATTR_EXIT_INSTR_OFFSETS
	.align		4
        /*005c*/ 	.byte	0x04, 0x1c
        /*005e*/ 	.short	(.L_23 - .L_22)


	//   ....[0]....
.L_22:
        /*0060*/ 	.word	0x00000170


	//   ....[1]....
        /*0064*/ 	.word	0x00000830


	//   ....[2]....
        /*0068*/ 	.word	0x00000860


	//----- nvinfo : EIATTR_CRS_STACK_SIZE
	.align		4
.L_23:
        /*006c*/ 	.byte	0x04, 0x1e
        /*006e*/ 	.short	(.L_25 - .L_24)
.L_24:
        /*0070*/ 	.word	0x00000000


	//----- nvinfo : EIATTR_CBANK_PARAM_SIZE
	.align		4
.L_25:
        /*0074*/ 	.byte	0x03, 0x19
        /*0076*/ 	.short	0x0020


	//----- nvinfo : EIATTR_PARAM_CBANK
	.align		4
        /*0078*/ 	.byte	0x04, 0x0a
        /*007a*/ 	.short	(.L_27 - .L_26)
	.align		4
.L_26:
        /*007c*/ 	.word	index@(.nv.constant0._Z15compress_kernelPKhmPhPm)
        /*0080*/ 	.short	0x0380
        /*0082*/ 	.short	0x0020


	//----- nvinfo : EIATTR_SW_WAR
	.align		4
.L_27:
        /*0084*/ 	.byte	0x04, 0x36
        /*0086*/ 	.short	(.L_29 - .L_28)
.L_28:
        /*0088*/ 	.word	0x00000008
.L_29:


//--------------------- .nv.info._Z20matrix_encode_kernelPKcmPhm --------------------------
	.section	.nv.info._Z20matrix_encode_kernelPKcmPhm,"",@"SHT_CUDA_INFO"
	.sectionflags	@""
	.align	4


	//----- nvinfo : EIATTR_CUDA_API_VERSION
	.align		4
        /*0000*/ 	.byte	0x04, 0x37
        /*0002*/ 	.short	(.L_31 - .L_30)
.L_30:
        /*0004*/ 	.word	0x00000082


	//----- nvinfo : EIATTR_KPARAM_INFO
	.align		4
.L_31:
        /*0008*/ 	.byte	0x04, 0x17
        /*000a*/ 	.short	(.L_33 - .L_32)
.L_32:
        /*000c*/ 	.word	0x00000000
        /*0010*/ 	.short	0x0003
        /*0012*/ 	.short	0x0018
        /*0014*/ 	.byte	0x00, 0xf0, 0x21, 0x00


	//----- nvinfo : EIATTR_KPARAM_INFO
	.align		4
.L_33:
        /*0018*/ 	.byte	0x04, 0x17
        /*001a*/ 	.short	(.L_35 - .L_34)
.L_34:
        /*001c*/ 	.word	0x00000000
        /*0020*/ 	.short	0x0002
        /*0022*/ 	.short	0x0010
        /*0024*/ 	.byte	0x00, 0xf5, 0x21, 0x00


	//----- nvinfo : EIATTR_KPARAM_INFO
	.align		4
.L_35:
        /*0028*/ 	.byte	0x04, 0x17
        /*002a*/ 	.short	(.L_37 - .L_36)
.L_36:
        /*002c*/ 	.word	0x00000000
        /*0030*/ 	.short	0x0001
        /*0032*/ 	.short	0x0008
        /*0034*/ 	.byte	0x00, 0xf0, 0x21, 0x00


	//----- nvinfo : EIATTR_KPARAM_INFO
	.align		4
.L_37:
        /*0038*/ 	.byte	0x04, 0x17
        /*003a*/ 	.short	(.L_39 - .L_38)
.L_38:
        /*003c*/ 	.word	0x00000000
        /*0040*/ 	.short	0x0000
        /*0042*/ 	.short	0x0000
        /*0044*/ 	.byte	0x00, 0xf5, 0x21, 0x00


	//----- nvinfo : EIATTR_SPARSE_MMA_MASK
	.align		4
.L_39:
        /*0048*/ 	.byte	0x03, 0x50
        /*004a*/ 	.short	0x0000


	//----- nvinfo : EIATTR_MAXREG_COUNT
	.align		4
        /*004c*/ 	.byte	0x03, 0x1b
        /*004e*/ 	.short	0x00ff


	//----- nvinfo : EIATTR_MERCURY_ISA_VERSION
	.align		4
        /*0050*/ 	.byte	0x03, 0x5f
        /*0052*/ 	.short	0x0101


	//----- nvinfo : EIATTR_VRC_CTA_INIT_COUNT
	.align		4
        /*0054*/ 	.byte	0x02, 0x4a
	.zero		1
	.zero		1


	//----- nvinfo : EIATTR_EXIT_INSTR_OFFSETS
	.align		4
        /*0058*/ 	.byte	0x04, 0x1c
        /*005a*/ 	.short	(.L_41 - .L_40)


	//   ....[0]....
.L_40:
        /*005c*/ 	.word	0x000000f0


	//   ....[1]....
        /*0060*/ 	.word	0x000001f0


	//----- nvinfo : EIATTR_CBANK_PARAM_SIZE
	.align		4
.L_41:
        /*0064*/ 	.byte	0x03, 0x19
        /*0066*/ 	.short	0x0020


	//----- nvinfo : EIATTR_PARAM_CBANK
	.align		4
        /*0068*/ 	.byte	0x04, 0x0a
        /*006a*/ 	.short	(.L_43 - .L_42)
	.align		4
.L_42:
        /*006c*/ 	.word	index@(.nv.constant0._Z20matrix_encode_kernelPKcmPhm)
        /*0070*/ 	.short	0x0380
        /*0072*/ 	.short	0x0020


	//----- nvinfo : EIATTR_SW_WAR
	.align		4
.L_43:
        /*0074*/ 	.byte	0x04, 0x36
        /*0076*/ 	.short	(.L_45 - .L_44)
.L_44:
        /*0078*/ 	.word	0x00000008
.L_45:


//--------------------- .nv.callgraph             --------------------------
	.section	.nv.callgraph,"",@"SHT_CUDA_CALLGRAPH"
	.align	4
	.sectionentsize	8
	.align		4
        /*0000*/ 	.word	0x00000000
	.align		4
        /*0004*/ 	.word	0xffffffff
	.align		4
        /*0008*/ 	.word	0x00000000
	.align		4
        /*000c*/ 	.word	0xfffffffe
	.align		4
        /*0010*/ 	.word	0x00000000
	.align		4
        /*0014*/ 	.word	0xfffffffd
	.align		4
        /*0018*/ 	.word	0x00000000
	.align		4
        /*001c*/ 	.word	0xfffffffc


//--------------------- .text._Z15compress_kernelPKhmPhPm --------------------------
	.section	.text._Z15compress_kernelPKhmPhPm,"ax",@progbits
	.align	128
        .global         _Z15compress_kernelPKhmPhPm
        .type           _Z15compress_kernelPKhmPhPm,@function
        .size           _Z15compress_kernelPKhmPhPm,(.L_x_11 - _Z15compress_kernelPKhmPhPm)
        .other          _Z15compress_kernelPKhmPhPm,@"STO_CUDA_ENTRY STV_DEFAULT"
_Z15compress_kernelPKhmPhPm:
.text._Z15compress_kernelPKhmPhPm:
[----:B------:R-:W-:Y:S01]  /*0000*/  LDC R1, c[0x0][0x37c] ;  /* 0x0000df00ff017b82 */ /* 0x000fe20000000800 */
[----:B------:R-:W0:Y:S07]  /*0010*/  S2R R5, SR_TID.X ;  /* 0x0000000000057919 */ /* 0x000e2e0000002100 */
[----:B------:R-:W1:Y:S01]  /*0020*/  S2UR UR4, SR_CTAID.X ;  /* 0x00000000000479c3 */ /* 0x000e620000002500 */
[----:B------:R-:W1:Y:S01]  /*0030*/  LDCU UR7, c[0x0][0x360] ;  /* 0x00006c00ff0777ac */ /* 0x000e620008000800 */
[----:B------:R-:W-:Y:S01]  /*0040*/  BSSY.RECONVERGENT B0, `(.L_x_0) ;  /* 0x0000011000007945 */ /* 0x000fe20003800200 */
[----:B------:R-:W2:Y:S01]  /*0050*/  LDCU.64 UR10, c[0x0][0x388] ;  /* 0x00007100ff0a77ac */ /* 0x000ea20008000a00 */
[----:B------:R-:W3:Y:S01]  /*0060*/  LDCU.64 UR8, c[0x0][0x358] ;  /* 0x00006b00ff0877ac */ /* 0x000ee20008000a00 */
[----:B-1----:R-:W-:-:S06]  /*0070*/  UIMAD UR4, UR7, UR4, URZ ;  /* 0x00000004070472a4 */ /* 0x002fcc000f8e02ff */
[C---:B0-----:R-:W-:Y:S01]  /*0080*/  VIADD R2, R5.reuse, UR4 ;  /* 0x0000000405027c36 */ /* 0x041fe20008000000 */
[----:B------:R-:W-:-:S04]  /*0090*/  ISETP.NE.AND P1, PT, R5, RZ, PT ;  /* 0x000000ff0500720c */ /* 0x000fc80003f25270 */
[----:B--2---:R-:W-:-:S04]  /*00a0*/  ISETP.GE.U32.AND P0, PT, R2, UR10, PT ;  /* 0x0000000a02007c0c */ /* 0x004fc8000bf06070 */
[----:B------:R-:W-:-:S13]  /*00b0*/  ISETP.GE.U32.AND.EX P0, PT, RZ, UR11, PT, P0 ;  /* 0x0000000bff007c0c */ /* 0x000fda000bf06100 */
[----:B---3--:R-:W-:Y:S05]  /*00c0*/  @P0 BRA `(.L_x_1) ;  /* 0x0000000000200947 */ /* 0x008fea0003800000 */
[----:B------:R-:W0:Y:S02]  /*00d0*/  LDCU.64 UR12, c[0x0][0x380] ;  /* 0x00007000ff0c77ac */ /* 0x000e240008000a00 */
[----:B0-----:R-:W-:-:S05]  /*00e0*/  IADD3 R2, P0, PT, R2, UR12, RZ ;  /* 0x0000000c02027c10 */ /* 0x001fca000ff1e0ff */
[----:B------:R-:W-:-:S05]  /*00f0*/  IMAD.X R3, RZ, RZ, UR13, P0 ;  /* 0x0000000dff037e24 */ /* 0x000fca00080e06ff */
[----:B------:R-:W2:Y:S01]  /*0100*/  LDG.E.U8.CONSTANT R2, desc[UR8][R2.64] ;  /* 0x0000000802027981 */ /* 0x000ea2000c1e9100 */
[----:B------:R-:W0:Y:S01]  /*0110*/  S2UR UR6, SR_CgaCtaId ;  /* 0x00000000000679c3 */ /* 0x000e220000008800 */
[----:B------:R-:W-:Y:S02]  /*0120*/  UMOV UR5, 0x400 ;  /* 0x0000040000057882 */ /* 0x000fe40000000000 */
[----:B0-----:R-:W-:-:S09]  /*0130*/  ULEA UR5, UR6, UR5, 0x18 ;  /* 0x0000000506057291 */ /* 0x001fd2000f8ec0ff */
[----:B--2---:R0:W-:Y:S03]  /*0140*/  STS.U8 [R5+UR5], R2 ;  /* 0x0000000205007988 */ /* 0x0041e60008000005 */
.L_x_1:
[----:B------:R-:W-:Y:S05]  /*0150*/  BSYNC.RECONVERGENT B0 ;  /* 0x0000000000007941 */ /* 0x000fea0003800200 */
.L_x_0:
[----:B------:R-:W-:Y:S06]  /*0160*/  BAR.SYNC.DEFER_BLOCKING 0x0 ;  /* 0x0000000000007b1d */ /* 0x000fec0000010000 */
[----:B------:R-:W-:Y:S05]  /*0170*/  @P1 EXIT ;  /* 0x000000000000194d */ /* 0x000fea0003800000 */
[----:B------:R-:W1:Y:S01]  /*0180*/  S2UR UR6, SR_CgaCtaId ;  /* 0x00000000000679c3 */ /* 0x000e620000008800 */
[----:B------:R-:W-:Y:S01]  /*0190*/  UMOV UR5, 0x400 ;  /* 0x0000040000057882 */ /* 0x000fe20000000000 */
[----:B------:R-:W-:Y:S01]  /*01a0*/  UIADD3 UR4, UPT, UPT, UR4, 0x1, URZ ;  /* 0x0000000104047890 */ /* 0x000fe2000fffe0ff */
[----:B------:R-:W-:Y:S02]  /*01b0*/  IMAD.MOV.U32 R6, RZ, RZ, 0x3 ;  /* 0x00000003ff067424 */ /* 0x000fe400078e00ff */
[----:B------:R-:W-:Y:S01]  /*01c0*/  IMAD.MOV.U32 R7, RZ, RZ, RZ ;  /* 0x000000ffff077224 */ /* 0x000fe200078e00ff */
[----:B------:R-:W-:-:S04]  /*01d0*/  UISETP.GE.U32.AND UP0, UPT, UR4, UR10, UPT ;  /* 0x0000000a0400728c */ /* 0x000fc8000bf06070 */
[----:B------:R-:W-:-:S04]  /*01e0*/  UISETP.GE.U32.AND.EX UP0, UPT, URZ, UR11, UPT, UP0 ;  /* 0x0000000bff00728c */ /* 0x000fc8000bf06100 */
[----:B------:R-:W-:Y:S02]  /*01f0*/  UISETP.GT.U32.AND UP0, UPT, UR7, 0x1, !UP0 ;  /* 0x000000010700788c */ /* 0x000fe4000c704070 */
[----:B-1----:R-:W-:-:S09]  /*0200*/  ULEA UR5, UR6, UR5, 0x18 ;  /* 0x0000000506057291 */ /* 0x002fd2000f8ec0ff */
[----:B------:R-:W1:Y:S01]  /*0210*/  LDS.U8 R0, [UR5] ;  /* 0x00000005ff007984 */ /* 0x000e620008000000 */
[----:B------:R-:W-:Y:S05]  /*0220*/  BRA.U !UP0, `(.L_x_2) ;  /* 0x0000000108907547 */ /* 0x000fea000b800000 */
[----:B0-----:R-:W-:Y:S01]  /*0230*/  IMAD.MOV.U32 R2, RZ, RZ, 0x1 ;  /* 0x00000001ff027424 */ /* 0x001fe200078e00ff */
[----:B-1----:R-:W-:Y:S01]  /*0240*/  PRMT R4, R0, 0x7610, R4 ;  /* 0x0000761000047816 */ /* 0x002fe20000000004 */
[----:B------:R-:W-:Y:S01]  /*0250*/  IMAD.MOV.U32 R7, RZ, RZ, RZ ;  /* 0x000000ffff077224 */ /* 0x000fe200078e00ff */
[----:B------:R-:W0:Y:S01]  /*0260*/  LDCU.64 UR10, c[0x0][0x388] ;  /* 0x00007100ff0a77ac */ /* 0x000e220008000a00 */
[----:B------:R-:W-:Y:S02]  /*0270*/  IMAD.MOV.U32 R8, RZ, RZ, RZ ;  /* 0x000000ffff087224 */ /* 0x000fe400078e00ff */
[----:B------:R-:W-:-:S07]  /*0280*/  IMAD.MOV.U32 R3, RZ, RZ, 0x1 ;  /* 0x00000001ff037424 */ /* 0x000fce00078e00ff */
.L_x_4:
[----:B------:R-:W1:Y:S01]  /*0290*/  LDS.U8 R10, [R3+UR5] ;  /* 0x00000005030a7984 */ /* 0x000e620008000000 */
[----:B------:R-:W-:Y:S02]  /*02a0*/  PRMT R6, R2, 0x9910, RZ ;  /* 0x0000991002067816 */ /* 0x000fe400000000ff */
[----:B------:R-:W-:Y:S02]  /*02b0*/  PRMT R5, R4, 0x9910, RZ ;  /* 0x0000991004057816 */ /* 0x000fe400000000ff */
[----:B------:R-:W-:Y:S01]  /*02c0*/  ISETP.NE.AND P0, PT, R6, -0x1, PT ;  /* 0xffffffff0600780c */ /* 0x000fe20003f05270 */
[----:B------:R-:W-:-:S05]  /*02d0*/  VIADD R6, R3, UR4 ;  /* 0x0000000403067c36 */ /* 0x000fca0008000000 */
[----:B0-----:R-:W-:Y:S02]  /*02e0*/  ISETP.GE.U32.AND P1, PT, R6, UR10, PT ;  /* 0x0000000a06007c0c */ /* 0x001fe4000bf26070 */
[----:B------:R-:W-:Y:S02]  /*02f0*/  PRMT R6, R2, 0x7610, R6 ;  /* 0x0000761002067816 */ /* 0x000fe40000000006 */
[----:B------:R-:W-:Y:S02]  /*0300*/  ISETP.GE.U32.AND.EX P1, PT, RZ, UR11, PT, P1 ;  /* 0x0000000bff007c0c */ /* 0x000fe4000bf26110 */
[----:B-1----:R-:W-:Y:S01]  /*0310*/  ISETP.NE.OR P0, PT, R10, R5, !P0 ;  /* 0x000000050a00720c */ /* 0x002fe20004705670 */
[----:B------:R-:W-:-:S05]  /*0320*/  VIADD R5, R3, 0x1 ;  /* 0x0000000103057836 */ /* 0x000fca0000000000 */
[----:B------:R-:W-:-:S07]  /*0330*/  ISETP.LT.U32.AND P2, PT, R5, UR7, PT ;  /* 0x0000000705007c0c */ /* 0x000fce000bf41070 */
[----:B------:R-:W-:-:S05]  /*0340*/  @!P0 VIADD R3, R2, 0x1 ;  /* 0x0000000102038836 */ /* 0x000fca0000000000 */
[----:B------:R-:W-:Y:S01]  /*0350*/  @!P0 PRMT R2, R3, 0x7610, R2 ;  /* 0x0000761003028816 */ /* 0x000fe20000000002 */
[----:B------:R-:W-:Y:S06]  /*0360*/  @!P0 BRA `(.L_x_3) ;  /* 0x0000000000208947 */ /* 0x000fec0003800000 */
[----:B------:R-:W-:Y:S01]  /*0370*/  LOP3.LUT R2, R6, 0xffff, RZ, 0xc0, !PT ;  /* 0x0000ffff06027812 */ /* 0x000fe200078ec0ff */
[----:B------:R-:W-:Y:S01]  /*0380*/  IMAD.MOV.U32 R3, RZ, RZ, 0x3 ;  /* 0x00000003ff037424 */ /* 0x000fe200078e00ff */
[----:B------:R-:W-:Y:S02]  /*0390*/  PRMT R4, R10, 0x7610, R4 ;  /* 0x000076100a047816 */ /* 0x000fe40000000004 */
[----:B------:R-:W-:-:S04]  /*03a0*/  ISETP.GT.U32.AND P0, PT, R2, 0xff, PT ;  /* 0x000000ff0200780c */ /* 0x000fc80003f04070 */
[----:B------:R-:W-:-:S04]  /*03b0*/  SEL R2, R3, 0x4, !P0 ;  /* 0x0000000403027807 */ /* 0x000fc80004000000 */
[----:B------:R-:W-:Y:S01]  /*03c0*/  IADD3 R7, P0, PT, R2, R7, RZ ;  /* 0x0000000702077210 */ /* 0x000fe20007f1e0ff */
[----:B------:R-:W-:-:S04]  /*03d0*/  IMAD.MOV.U32 R2, RZ, RZ, 0x1 ;  /* 0x00000001ff027424 */ /* 0x000fc800078e00ff */
[----:B------:R-:W-:-:S08]  /*03e0*/  IMAD.X R8, RZ, RZ, R8, P0 ;  /* 0x000000ffff087224 */ /* 0x000fd000000e0608 */
.L_x_3:
[----:B------:R-:W-:Y:S01]  /*03f0*/  IMAD.MOV.U32 R3, RZ, RZ, R5 ;  /* 0x000000ffff037224 */ /* 0x000fe200078e0005 */
[----:B------:R-:W-:Y:S06]  /*0400*/  @!P1 BRA P2, `(.L_x_4) ;  /* 0xfffffffc00a09947 */ /* 0x000fec000103ffff */
[----:B------:R-:W-:Y:S01]  /*0410*/  LOP3.LUT R2, R2, 0xffff, RZ, 0xc0, !PT ;  /* 0x0000ffff02027812 */ /* 0x000fe200078ec0ff */
[----:B------:R-:W-:-:S03]  /*0420*/  IMAD.MOV.U32 R3, RZ, RZ, 0x3 ;  /* 0x00000003ff037424 */ /* 0x000fc600078e00ff */
[----:B------:R-:W-:-:S04]  /*0430*/  ISETP.GT.U32.AND P0, PT, R2, 0xff, PT ;  /* 0x000000ff0200780c */ /* 0x000fc80003f04070 */
[----:B------:R-:W-:-:S04]  /*0440*/  SEL R2, R3, 0x4, !P0 ;  /* 0x0000000403027807 */ /* 0x000fc80004000000 */
[----:B------:R-:W-:-:S05]  /*0450*/  IADD3 R6, P0, PT, R2, R7, RZ ;  /* 0x0000000702067210 */ /* 0x000fca0007f1e0ff */
[----:B------:R-:W-:-:S08]  /*0460*/  IMAD.X R7, RZ, RZ, R8, P0 ;  /* 0x000000ffff077224 */ /* 0x000fd000000e0608 */
.L_x_2:
[----:B0-----:R-:W0:Y:S01]  /*0470*/  LDC.64 R4, c[0x0][0x398] ;  /* 0x0000e600ff047b82 */ /* 0x001e220000000a00 */
[----:B------:R-:W2:Y:S01]  /*0480*/  LDCU.64 UR10, c[0x0][0x390] ;  /* 0x00007200ff0a77ac */ /* 0x000ea20008000a00 */
[----:B0-----:R-:W2:Y:S01]  /*0490*/  ATOMG.E.ADD.64.STRONG.GPU PT, R4, desc[UR8][R4.64], R6 ;  /* 0x80000006040479a8 */ /* 0x001ea200081ef508 */
[----:B------:R-:W-:Y:S01]  /*04a0*/  IMAD.MOV.U32 R9, RZ, RZ, 0x1 ;  /* 0x00000001ff097424 */ /* 0x000fe200078e00ff */
[----:B--2---:R-:W-:-:S04]  /*04b0*/  IADD3 R2, P0, PT, R4, UR10, RZ ;  /* 0x0000000a04027c10 */ /* 0x004fc8000ff1e0ff */
[----:B------:R-:W-:Y:S01]  /*04c0*/  IADD3.X R3, PT, PT, R5, UR11, RZ, P0, !PT ;  /* 0x0000000b05037c10 */ /* 0x000fe200087fe4ff */
[----:B------:R-:W-:Y:S08]  /*04d0*/  BRA.U !UP0, `(.L_x_5) ;  /* 0x0000000108b47547 */ /* 0x000ff0000b800000 */
[----:B------:R-:W0:Y:S01]  /*04e0*/  S2UR UR6, SR_CgaCtaId ;  /* 0x00000000000679c3 */ /* 0x000e220000008800 */
[----:B------:R-:W-:Y:S01]  /*04f0*/  IMAD.MOV.U32 R9, RZ, RZ, 0x1 ;  /* 0x00000001ff097424 */ /* 0x000fe200078e00ff */
[----:B------:R-:W-:Y:S01]  /*0500*/  UMOV UR5, 0x400 ;  /* 0x0000040000057882 */ /* 0x000fe20000000000 */
[----:B------:R-:W-:Y:S01]  /*0510*/  IMAD.MOV.U32 R4, RZ, RZ, 0x1 ;  /* 0x00000001ff047424 */ /* 0x000fe200078e00ff */
[----:B------:R-:W2:Y:S02]  /*0520*/  LDCU.64 UR10, c[0x0][0x388] ;  /* 0x00007100ff0a77ac */ /* 0x000ea40008000a00 */
[----:B0-2---:R-:W-:-:S12]  /*0530*/  ULEA UR5, UR6, UR5, 0x18 ;  /* 0x0000000506057291 */ /* 0x005fd8000f8ec0ff */
.L_x_8:
[----:B------:R-:W0:Y:S01]  /*0540*/  LDS.U8 R10, [R4+UR5] ;  /* 0x00000005040a7984 */ /* 0x000e220008000000 */
[C---:B------:R-:W-:Y:S02]  /*0550*/  PRMT R6, R9.reuse, 0x9910, RZ ;  /* 0x0000991009067816 */ /* 0x040fe400000000ff */
[----:B-1----:R-:W-:Y:S02]  /*0560*/  PRMT R5, R0, 0x9910, RZ ;  /* 0x0000991000057816 */ /* 0x002fe400000000ff */
[----:B------:R-:W-:Y:S02]  /*0570*/  ISETP.NE.AND P0, PT, R6, -0x1, PT ;  /* 0xffffffff0600780c */ /* 0x000fe40003f05270 */
[----:B------:R-:W-:Y:S02]  /*0580*/  PRMT R11, R9, 0x7610, R11 ;  /* 0x00007610090b7816 */ /* 0x000fe4000000000b */
[----:B0-----:R-:W-:-:S13]  /*0590*/  ISETP.NE.OR P0, PT, R10, R5, !P0 ;  /* 0x000000050a00720c */ /* 0x001fda0004705670 */
[----:B------:R-:W-:-:S05]  /*05a0*/  @!P0 VIADD R5, R9, 0x1 ;  /* 0x0000000109058836 */ /* 0x000fca0000000000 */
[----:B------:R-:W-:Y:S01]  /*05b0*/  @!P0 PRMT R9, R5, 0x7610, R9 ;  /* 0x0000761005098816 */ /* 0x000fe20000000009 */
[----:B------:R-:W-:Y:S06]  /*05c0*/  @!P0 BRA `(.L_x_6) ;  /* 0x0000000000608947 */ /* 0x000fec0003800000 */
[----:B------:R0:W-:Y:S01]  /*05d0*/  STG.E.U8 desc[UR8][R2.64], R0 ;  /* 0x0000000002007986 */ /* 0x0001e2000c101108 */
[----:B------:R-:W-:-:S04]  /*05e0*/  LOP3.LUT R5, R11, 0xffff, RZ, 0xc0, !PT ;  /* 0x0000ffff0b057812 */ /* 0x000fc800078ec0ff */
[----:B------:R-:W-:-:S13]  /*05f0*/  ISETP.GE.U32.AND P0, PT, R5, 0x100, PT ;  /* 0x000001000500780c */ /* 0x000fda0003f06070 */
[----:B0-----:R-:W-:Y:S05]  /*0600*/  @!P0 BRA `(.L_x_7) ;  /* 0x0000000000308947 */ /* 0x001fea0003800000 */
[----:B------:R-:W-:Y:S01]  /*0610*/  IADD3 R6, P0, PT, R2, 0x4, RZ ;  /* 0x0000000402067810 */ /* 0x000fe20007f1e0ff */
[----:B------:R-:W-:Y:S01]  /*0620*/  IMAD.MOV.U32 R8, RZ, RZ, 0x3 ;  /* 0x00000003ff087424 */ /* 0x000fe200078e00ff */
[----:B------:R-:W-:Y:S01]  /*0630*/  SHF.R.U32.HI R5, RZ, 0x8, R5 ;  /* 0x00000008ff057819 */ /* 0x000fe20000011605 */
[----:B------:R-:W-:Y:S01]  /*0640*/  STG.E.U8 desc[UR8][R2.64+0x3], R11 ;  /* 0x0000030b02007986 */ /* 0x000fe2000c101108 */
[----:B------:R-:W-:Y:S01]  /*0650*/  IMAD.MOV.U32 R9, RZ, RZ, 0x1 ;  /* 0x00000001ff097424 */ /* 0x000fe200078e00ff */
[----:B------:R-:W-:Y:S01]  /*0660*/  PRMT R0, R10, 0x7610, R0 ;  /* 0x000076100a007816 */ /* 0x000fe20000000000 */
[----:B------:R-:W-:Y:S01]  /*0670*/  IMAD.X R7, RZ, RZ, R3, P0 ;  /* 0x000000ffff077224 */ /* 0x000fe200000e0603 */
[----:B------:R-:W-:Y:S04]  /*0680*/  STG.E.U8 desc[UR8][R2.64+0x2], R5 ;  /* 0x0000020502007986 */ /* 0x000fe8000c101108 */
[----:B------:R0:W-:Y:S02]  /*0690*/  STG.E.U8 desc[UR8][R2.64+0x1], R8 ;  /* 0x0000010802007986 */ /* 0x0001e4000c101108 */
[----:B0-----:R-:W-:-:S02]  /*06a0*/  IMAD.MOV.U32 R2, RZ, RZ, R6 ;  /* 0x000000ffff027224 */ /* 0x001fc400078e0006 */
[----:B------:R-:W-:Y:S01]  /*06b0*/  IMAD.MOV.U32 R3, RZ, RZ, R7 ;  /* 0x000000ffff037224 */ /* 0x000fe200078e0007 */
[----:B------:R-:W-:Y:S06]  /*06c0*/  BRA `(.L_x_6) ;  /* 0x0000000000207947 */ /* 0x000fec0003800000 */
.L_x_7:
[----:B------:R-:W-:Y:S01]  /*06d0*/  IADD3 R5, P0, PT, R2, 0x3, RZ ;  /* 0x0000000302057810 */ /* 0x000fe20007f1e0ff */
[----:B------:R-:W-:Y:S01]  /*06e0*/  STG.E.U8 desc[UR8][R2.64+0x2], R11 ;  /* 0x0000020b02007986 */ /* 0x000fe2000c101108 */
[----:B------:R-:W-:Y:S01]  /*06f0*/  IMAD.MOV.U32 R9, RZ, RZ, 0x1 ;  /* 0x00000001ff097424 */ /* 0x000fe200078e00ff */
[----:B------:R-:W-:Y:S02]  /*0700*/  PRMT R0, R10, 0x7610, R0 ;  /* 0x000076100a007816 */ /* 0x000fe40000000000 */
[----:B------:R-:W-:Y:S01]  /*0710*/  IMAD.X R6, RZ, RZ, R3, P0 ;  /* 0x000000ffff067224 */ /* 0x000fe200000e0603 */
[----:B------:R0:W-:Y:S02]  /*0720*/  STG.E.U8 desc[UR8][R2.64+0x1], RZ ;  /* 0x000001ff02007986 */ /* 0x0001e4000c101108 */
[----:B0-----:R-:W-:Y:S02]  /*0730*/  IMAD.MOV.U32 R2, RZ, RZ, R5 ;  /* 0x000000ffff027224 */ /* 0x001fe400078e0005 */
[----:B------:R-:W-:-:S07]  /*0740*/  IMAD.MOV.U32 R3, RZ, RZ, R6 ;  /* 0x000000ffff037224 */ /* 0x000fce00078e0006 */
.L_x_6:
[C---:B------:R-:W-:Y:S02]  /*0750*/  VIADD R5, R4.reuse, UR4 ;  /* 0x0000000404057c36 */ /* 0x040fe40008000000 */
[----:B------:R-:W-:-:S03]  /*0760*/  VIADD R4, R4, 0x1 ;  /* 0x0000000104047836 */ /* 0x000fc60000000000 */
[----:B------:R-:W-:Y:S02]  /*0770*/  ISETP.GE.U32.AND P0, PT, R5, UR10, PT ;  /* 0x0000000a05007c0c */ /* 0x000fe4000bf06070 */
[----:B------:R-:W-:Y:S02]  /*0780*/  ISETP.LT.U32.AND P1, PT, R4, UR7, PT ;  /* 0x0000000704007c0c */ /* 0x000fe4000bf21070 */
[----:B------:R-:W-:-:S13]  /*0790*/  ISETP.GE.U32.AND.EX P0, PT, RZ, UR11, PT, P0 ;  /* 0x0000000bff007c0c */ /* 0x000fda000bf06100 */
[----:B------:R-:W-:Y:S05]  /*07a0*/  @!P0 BRA P1, `(.L_x_8) ;  /* 0xfffffffc00648947 */ /* 0x000fea000083ffff */
.L_x_5:
[----:B------:R-:W-:Y:S01]  /*07b0*/  LOP3.LUT R5, R9, 0xffff, RZ, 0xc0, !PT ;  /* 0x0000ffff09057812 */ /* 0x000fe200078ec0ff */
[----:B------:R-:W-:Y:S01]  /*07c0*/  IMAD.MOV.U32 R4, RZ, RZ, 0x3 ;  /* 0x00000003ff047424 */ /* 0x000fe200078e00ff */
[----:B-1----:R0:W-:Y:S02]  /*07d0*/  STG.E.U8 desc[UR8][R2.64], R0 ;  /* 0x0000000002007986 */ /* 0x0021e4000c101108 */
[----:B------:R-:W-:-:S13]  /*07e0*/  ISETP.GE.U32.AND P0, PT, R5, 0x100, PT ;  /* 0x000001000500780c */ /* 0x000fda0003f06070 */
[----:B------:R-:W-:Y:S01]  /*07f0*/  @P0 SHF.R.U32.HI R5, RZ, 0x8, R5 ;  /* 0x00000008ff050819 */ /* 0x000fe20000011605 */
[----:B------:R0:W-:Y:S04]  /*0800*/  @P0 STG.E.U8 desc[UR8][R2.64+0x1], R4 ;  /* 0x0000010402000986 */ /* 0x0001e8000c101108 */
[----:B------:R0:W-:Y:S04]  /*0810*/  @P0 STG.E.U8 desc[UR8][R2.64+0x2], R5 ;  /* 0x0000020502000986 */ /* 0x0001e8000c101108 */
[----:B------:R0:W-:Y:S01]  /*0820*/  @P0 STG.E.U8 desc[UR8][R2.64+0x3], R9 ;  /* 0x0000030902000986 */ /* 0x0001e2000c101108 */
[----:B------:R-:W-:Y:S05]  /*0830*/  @P0 EXIT ;  /* 0x000000000000094d */ /* 0x000fea0003800000 */
[----:B------:R-:W-:Y:S04]  /*0840*/  STG.E.U8 desc[UR8][R2.64+0x2], R9 ;  /* 0x0000020902007986 */ /* 0x000fe8000c101108 */
[----:B------:R-:W-:Y:S01]  /*0850*/  STG.E.U8 desc[UR8][R2.64+0x1], RZ ;  /* 0x000001ff02007986 */ /* 0x000fe2000c101108 */
[----:B------:R-:W-:Y:S05]  /*0860*/  EXIT ;  /* 0x000000000000794d */ /* 0x000fea0003800000 */
.L_x_9:
[----:B------:R-:W-:-:S00]  /*0870*/  BRA `(.L_x_9) ;  /* 0xfffffffc00fc7947 */ /* 0x000fc0000383ffff */
[----:B------:R-:W-:-:S00]  /*0880*/  NOP ;  /* 0x0000000000007918 */ /* 0x000fc00000000000 */
[----:B------:R-:W-:-:S00]  /*0890*/  NOP ;  /* 0x0000000000007918 */ /* 0x000fc00000000000 */
[----:B------:R-:W-:-:S00]  /*08a0*/  NOP ;  /* 0x0000000000007918 */ /* 0x000fc00000000000 */
[----:B------:R-:W-:-:S00]  /*08b0*/  NOP ;  /* 0x0000000000007918 */ /* 0x000fc00000000000 */
[----:B------:R-:W-:-:S00]  /*08c0*/  NOP ;  /* 0x0000000000007918 */ /* 0x000fc00000000000 */
[----:B------:R-:W-:-:S00]  /*08d0*/  NOP ;  /* 0x0000000000007918 */ /* 0x000fc00000000000 */
[----:B------:R-:W-:-:S00]  /*08e0*/  NOP ;  /* 0x0000000000007918 */ /* 0x000fc00000000000 */
[----:B------:R-:W-:-:S00]  /*08f0*/  NOP ;  /* 0x0000000000007918 */ /* 0x000fc00000000000 */
.L_x_11:


//--------------------- .text._Z20matrix_encode_kernelPKcmPhm --------------------------
	.section	.text._Z20matrix_encode_kernelPKcmPhm,"ax",@progbits
	.align	128
        .global         _Z20matrix_encode_kernelPKcmPhm
        .type           _Z20matrix_encode_kernelPKcmPhm,@function
        .size           _Z20matrix_encode_kernelPKcmPhm,(.L_x_12 - _Z20matrix_encode_kernelPKcmPhm)
        .other          _Z20matrix_encode_kernelPKcmPhm,@"STO_CUDA_ENTRY STV_DEFAULT"
_Z20matrix_encode_kernelPKcmPhm:
.text._Z20matrix_encode_kernelPKcmPhm:
[----:B------:R-:W-:Y:S01]  /*0000*/  LDC R1, c[0x0][0x37c] ;  /* 0x0000df00ff017b82 */ /* 0x000fe20000000800 */
[----:B------:R-:W0:Y:S01]  /*0010*/  S2R R0, SR_TID.X ;  /* 0x0000000000007919 */ /* 0x000e220000002100 */
[----:B------:R-:W0:Y:S01]  /*0020*/  LDCU UR4, c[0x0][0x360] ;  /* 0x00006c00ff0477ac */ /* 0x000e220008000800 */
[----:B------:R-:W0:Y:S01]  /*0030*/  S2R R3, SR_CTAID.X ;  /* 0x0000000000037919 */ /* 0x000e220000002500 */
[----:B------:R-:W1:Y:S01]  /*0040*/  LDCU UR5, c[0x0][0x364] ;  /* 0x00006c80ff0577ac */ /* 0x000e620008000800 */
[----:B------:R-:W1:Y:S01]  /*0050*/  S2R R2, SR_TID.Y ;  /* 0x0000000000027919 */ /* 0x000e620000002200 */
[----:B------:R-:W2:Y:S01]  /*0060*/  LDCU.64 UR6, c[0x0][0x398] ;  /* 0x00007300ff0677ac */ /* 0x000ea20008000a00 */
[----:B------:R-:W1:Y:S01]  /*0070*/  S2R R5, SR_CTAID.Y ;  /* 0x0000000000057919 */ /* 0x000e620000002600 */
[----:B------:R-:W2:Y:S01]  /*0080*/  S2R R7, SR_CTAID.Z ;  /* 0x0000000000077919 */ /* 0x000ea20000002700 */
[----:B0-----:R-:W-:Y:S02]  /*0090*/  IMAD R0, R3, UR4, R0 ;  /* 0x0000000403007c24 */ /* 0x001fe4000f8e0200 */
[----:B-1----:R-:W-:Y:S01]  /*00a0*/  IMAD R3, R5, UR5, R2 ;  /* 0x0000000505037c24 */ /* 0x002fe2000f8e0202 */
[----:B--2---:R-:W-:-:S04]  /*00b0*/  ISETP.GE.U32.AND P0, PT, R7, UR6, PT ;  /* 0x0000000607007c0c */ /* 0x004fc8000bf06070 */
[----:B------:R-:W-:Y:S02]  /*00c0*/  VIMNMX.U32 R2, PT, PT, R0, R3, !PT ;  /* 0x0000000300027248 */ /* 0x000fe40007fe0000 */
[----:B------:R-:W-:-:S04]  /*00d0*/  ISETP.GE.U32.AND.EX P0, PT, RZ, UR7, PT, P0 ;  /* 0x00000007ff007c0c */ /* 0x000fc8000bf06100 */
[----:B------:R-:W-:-:S13]  /*00e0*/  ISETP.GT.U32.OR P0, PT, R2, 0x7f, P0 ;  /* 0x0000007f0200780c */ /* 0x000fda0000704470 */
[----:B------:R-:W-:Y:S05]  /*00f0*/  @P0 EXIT ;  /* 0x000000000000094d */ /* 0x000fea0003800000 */
[----:B------:R-:W0:Y:S01]  /*0100*/  LDCU.64 UR4, c[0x0][0x388] ;  /* 0x00007100ff0477ac */ /* 0x000e220008000a00 */
[----:B------:R-:W-:Y:S01]  /*0110*/  IMAD R0, R7, 0x4000, R0 ;  /* 0x0000400007007824 */ /* 0x000fe200078e0200 */
[----:B------:R-:W-:Y:S01]  /*0120*/  PRMT R7, RZ, 0x7610, R7 ;  /* 0x00007610ff077816 */ /* 0x000fe20000000007 */
[----:B------:R-:W1:Y:S02]  /*0130*/  LDCU.64 UR6, c[0x0][0x390] ;  /* 0x00007200ff0677ac */ /* 0x000e640008000a00 */
[----:B------:R-:W-:-:S05]  /*0140*/  IMAD R5, R3, 0x80, R0 ;  /* 0x0000008003057824 */ /* 0x000fca00078e0200 */
[----:B0-----:R-:W-:-:S04]  /*0150*/  ISETP.GE.U32.AND P0, PT, R5, UR4, PT ;  /* 0x0000000405007c0c */ /* 0x001fc8000bf06070 */
[----:B------:R-:W-:Y:S01]  /*0160*/  ISETP.GE.U32.AND.EX P0, PT, RZ, UR5, PT, P0 ;  /* 0x00000005ff007c0c */ /* 0x000fe2000bf06100 */
[----:B------:R-:W0:-:S12]  /*0170*/  LDCU.64 UR4, c[0x0][0x358] ;  /* 0x00006b00ff0477ac */ /* 0x000e180008000a00 */
[----:B------:R-:W2:Y:S02]  /*0180*/  @!P0 LDC.64 R2, c[0x0][0x380] ;  /* 0x0000e000ff028b82 */ /* 0x000ea40000000a00 */
[----:B--2---:R-:W-:-:S05]  /*0190*/  @!P0 IADD3 R2, P1, PT, R5, R2, RZ ;  /* 0x0000000205028210 */ /* 0x004fca0007f3e0ff */
[----:B------:R-:W-:-:S05]  /*01a0*/  @!P0 IMAD.X R3, RZ, RZ, R3, P1 ;  /* 0x000000ffff038224 */ /* 0x000fca00008e0603 */
[----:B0-----:R-:W2:Y:S01]  /*01b0*/  @!P0 LDG.E.U8.CONSTANT R7, desc[UR4][R2.64] ;  /* 0x0000000402078981 */ /* 0x001ea2000c1e9100 */
[----:B-1----:R-:W-:-:S05]  /*01c0*/  IADD3 R4, P0, PT, R5, UR6, RZ ;  /* 0x0000000605047c10 */ /* 0x002fca000ff1e0ff */
[----:B------:R-:W-:-:S05]  /*01d0*/  IMAD.X R5, RZ, RZ, UR7, P0 ;  /* 0x00000007ff057e24 */ /* 0x000fca00080e06ff */
[----:B--2---:R-:W-:Y:S01]  /*01e0*/  STG.E.U8 desc[UR4][R4.64], R7 ;  /* 0x0000000704007986 */ /* 0x004fe2000c101104 */
[----:B------:R-:W-:Y:S05]  /*01f0*/  EXIT ;  /* 0x000000000000794d */ /* 0x000fea0003800000 */
.L_x_10:
        /* <DEDUP_REMOVED lines=16> */
.L_x_12:


//--------------------- .nv.shared._Z15compress_kernelPKhmPhPm --------------------------
	.section	.nv.shared._Z15compress_kernelPKhmPhPm,"aw",@nobits
	.sectionflags	@""
	.align	16
	.zero		1024


//--------------------- .nv.shared.reserved.0     --------------------------
	.section	.nv.shared.reserved.0,"aw",@nobits
	.weak		__nv_reservedSMEM_offset_0_alias
	.size		__nv_reservedSMEM_offset_0_alias, 0, 64
	.other		__nv_reservedSMEM_offset_0_alias,@"STO_CUDA_RESERVED_SHARED STV_DEFAULT"
__nv_reservedSMEM_offset_0_alias:
	.zero		0
	.zero		64


//--------------------- .nv.shared._Z20matrix_encode_kernelPKcmPhm --------------------------
	.section	.nv.shared._Z20matrix_encode_kernelPKcmPhm,"aw",@nobits
	.sectionflags	@""
	.align	16
	.zero		1024


//--------------------- .nv.constant0._Z15compress_kernelPKhmPhPm --------------------------
	.section	.nv.constant0._Z15compress_kernelPKhmPhPm,"a",@progbits
	.sectionflags	@""
	.align	4
.nv.constant0._Z15compress_kernelPKhmPhPm:
	.zero		928


//--------------------- .nv.constant0._Z20matrix_encode_kernelPKcmPhm --------------------------
	.section	.nv.constant0._Z20matrix_encode_kernelPKcmPhm,"a",@progbits
	.sectionflags	@""
	.align	4
.nv.constant0._Z20matrix_encode_kernelPKcmPhm:
	.zero		928


//--------------------- SYMBOLS --------------------------

	.type		.nv.reservedSmem.offset0,@object
	.size		.nv.reservedSmem.offset0,0x4
	.type		.nv.reservedSmem.cap,@object
	.size		.nv.reservedSmem.cap,0x4
